//
// Generated by NVIDIA NVVM Compiler
//
// Compiler Build ID: CL-36424714
// Cuda compilation tools, release 13.0, V13.0.88
// Based on NVVM 20.0.0
//

.version 9.0
.target sm_100
.address_size 64

	// .globl	_Z9reductionPfi
// _ZZ9reductionPfiE7scratch has been demoted

.visible .entry _Z9reductionPfi(
	.param .u64 .ptr .align 1 _Z9reductionPfi_param_0,
	.param .u32 _Z9reductionPfi_param_1
)
{
	.reg .pred 	%p<6>;
	.reg .b32 	%r<20>;
	.reg .b32 	%f<7>;
	.reg .b64 	%rd<7>;
	// demoted variable
	.shared .align 4 .b8 _ZZ9reductionPfiE7scratch[2048];
	ld.param.u64 	%rd3, [_Z9reductionPfi_param_0];
	ld.param.u32 	%r7, [_Z9reductionPfi_param_1];
	cvta.to.global.u64 	%rd1, %rd3;
	mov.u32 	%r1, %tid.x;
	mul.wide.u32 	%rd4, %r1, 4;
	add.s64 	%rd2, %rd1, %rd4;
	ld.global.f32 	%f1, [%rd2];
	shl.b32 	%r8, %r1, 2;
	mov.u32 	%r9, _ZZ9reductionPfiE7scratch;
	add.s32 	%r2, %r9, %r8;
	st.shared.f32 	[%r2], %f1;
	mov.u32 	%r3, %ntid.x;
	add.s32 	%r10, %r1, %r3;
	setp.ge.u32 	%p1, %r10, %r7;
	@%p1 bra 	$L__BB0_2;
	mul.wide.s32 	%rd5, %r3, 4;
	add.s64 	%rd6, %rd2, %rd5;
	ld.global.f32 	%f2, [%rd6];
	shl.b32 	%r11, %r3, 2;
	add.s32 	%r12, %r2, %r11;
	st.shared.f32 	[%r12], %f2;
$L__BB0_2:
	bar.sync 	0;
	setp.lt.s32 	%p2, %r7, 2;
	@%p2 bra 	$L__BB0_7;
	add.s32 	%r4, %r2, %r8;
	mov.b32 	%r19, 1;
$L__BB0_4:
	add.s32 	%r15, %r19, -1;
	and.b32  	%r16, %r15, %r1;
	setp.ne.s32 	%p3, %r16, 0;
	@%p3 bra 	$L__BB0_6;
	shl.b32 	%r17, %r19, 2;
	add.s32 	%r18, %r4, %r17;
	ld.shared.f32 	%f3, [%r18];
	ld.shared.f32 	%f4, [%r4];
	add.f32 	%f5, %f3, %f4;
	st.shared.f32 	[%r4], %f5;
$L__BB0_6:
	bar.sync 	0;
	shl.b32 	%r19, %r19, 1;
	setp.lt.s32 	%p4, %r19, %r7;
	@%p4 bra 	$L__BB0_4;
$L__BB0_7:
	setp.ne.s32 	%p5, %r1, 0;
	@%p5 bra 	$L__BB0_9;
	ld.shared.f32 	%f6, [_ZZ9reductionPfiE7scratch];
	st.global.f32 	[%rd1], %f6;
$L__BB0_9:
	ret;

}


// ===== COMPILED SASS (sm_100) =====

	.target	sm_100

	.elftype	@"ET_EXEC"


//--------------------- .note.nv.tkinfo           --------------------------
	.section	.note.nv.tkinfo,"",@"SHT_NOTE"
	.sectionflags	@"SHF_NOTE_NV_TKINFO"
	.tkinfo
        /*0018*/ 	.word	0x00000002
        /*0030*/ 	.string	""
        /*0030*/ 	.string	"ptxas"
        /*0030*/ 	.string	"Cuda compilation tools, release 13.0, V13.0.88"
        /*0030*/ 	.string	"Build cuda_13.0.r13.0/compiler.36424714_0"
        /*0030*/ 	.string	"-arch sm_100 -m 64 "



//--------------------- .note.nv.cuinfo           --------------------------
	.section	.note.nv.cuinfo,"",@"SHT_NOTE"
	.sectionflags	@"SHF_NOTE_NV_CUINFO"
        /*0018*/ 	.short	0x0002
        /*001a*/ 	.short	0x0064
        /*001c*/ 	.short	0x0082
	.zero		2


//--------------------- .nv.info                  --------------------------
	.section	.nv.info,"",@"SHT_CUDA_INFO"
	.align	4


	//----- nvinfo : EIATTR_REGCOUNT
	.align		4
        /*0000*/ 	.byte	0x04, 0x2f
        /*0002*/ 	.short	(.L_1 - .L_0)
	.align		4
.L_0:
        /*0004*/ 	.word	index@(_Z9reductionPfi)
        /*0008*/ 	.word	0x0000000e


	//----- nvinfo : EIATTR_FRAME_SIZE
	.align		4
.L_1:
        /*000c*/ 	.byte	0x04, 0x11
        /*000e*/ 	.short	(.L_3 - .L_2)
	.align		4
.L_2:
        /*0010*/ 	.word	index@(_Z9reductionPfi)
        /*0014*/ 	.word	0x00000000


	//----- nvinfo : EIATTR_MIN_STACK_SIZE
	.align		4
.L_3:
        /*0018*/ 	.byte	0x04, 0x12
        /*001a*/ 	.short	(.L_5 - .L_4)
	.align		4
.L_4:
        /*001c*/ 	.word	index@(_Z9reductionPfi)
        /*0020*/ 	.word	0x00000000
.L_5:


//--------------------- .nv.compat                --------------------------
	.section	.nv.compat,"",@"SHT_CUDA_COMPAT_INFO"
	.align	4
        /*0000*/ 	.byte	0x02, 0x09, 0x00, 0x00, 0x02, 0x02, 0x01, 0x00, 0x02, 0x05, 0x05, 0x00, 0x03, 0x07, 0x01, 0x01
        /*0010*/ 	.byte	0x02, 0x03, 0x00, 0x00, 0x02, 0x06, 0x01, 0x00, 0x04, 0x0b, 0x08, 0x00, 0x09, 0x00, 0x00, 0x00
        /*0020*/ 	.byte	0x00, 0x00, 0x00, 0x00


//--------------------- .nv.info._Z9reductionPfi  --------------------------
	.section	.nv.info._Z9reductionPfi,"",@"SHT_CUDA_INFO"
	.sectionflags	@""
	.align	4


	//----- nvinfo : EIATTR_CUDA_API_VERSION
	.align		4
        /*0000*/ 	.byte	0x04, 0x37
        /*0002*/ 	.short	(.L_7 - .L_6)
.L_6:
        /*0004*/ 	.word	0x00000082


	//----- nvinfo : EIATTR_KPARAM_INFO
	.align		4
.L_7:
        /*0008*/ 	.byte	0x04, 0x17
        /*000a*/ 	.short	(.L_9 - .L_8)
.L_8:
        /*000c*/ 	.word	0x00000000
        /*0010*/ 	.short	0x0001
        /*0012*/ 	.short	0x0008
        /*0014*/ 	.byte	0x00, 0xf0, 0x11, 0x00


	//----- nvinfo : EIATTR_KPARAM_INFO
	.align		4
.L_9:
        /*0018*/ 	.byte	0x04, 0x17
        /*001a*/ 	.short	(.L_11 - .L_10)
.L_10:
        /*001c*/ 	.word	0x00000000
        /*0020*/ 	.short	0x0000
        /*0022*/ 	.short	0x0000
        /*0024*/ 	.byte	0x00, 0xf5, 0x21, 0x00


	//----- nvinfo : EIATTR_SPARSE_MMA_MASK
	.align		4
.L_11:
        /*0028*/ 	.byte	0x03, 0x50
        /*002a*/ 	.short	0x0000


	//----- nvinfo : EIATTR_MAXREG_COUNT
	.align		4
        /*002c*/ 	.byte	0x03, 0x1b
        /*002e*/ 	.short	0x00ff


	//----- nvinfo : EIATTR_NUM_BARRIERS
	.align		4
        /*0030*/ 	.byte	0x02, 0x4c
        /*0032*/ 	.byte	0x01
	.zero		1


	//----- nvinfo : EIATTR_MERCURY_ISA_VERSION
	.align		4
        /*0034*/ 	.byte	0x03, 0x5f
        /*0036*/ 	.short	0x0101


	//----- nvinfo : EIATTR_VRC_CTA_INIT_COUNT
	.align		4
        /*0038*/ 	.byte	0x02, 0x4a
	.zero		1
	.zero		1


	//----- nvinfo : EIATTR_EXIT_INSTR_OFFSETS
	.align		4
        /*003c*/ 	.byte	0x04, 0x1c
        /*003e*/ 	.short	(.L_13 - .L_12)


	//   ....[0]....
.L_12:
        /*0040*/ 	.word	0x00000260


	//   ....[1]....
        /*0044*/ 	.word	0x000002d0


	//----- nvinfo : EIATTR_CBANK_PARAM_SIZE
	.align		4
.L_13:
        /*0048*/ 	.byte	0x03, 0x19
        /*004a*/ 	.short	0x000c


	//----- nvinfo : EIATTR_PARAM_CBANK
	.align		4
        /*004c*/ 	.byte	0x04, 0x0a
        /*004e*/ 	.short	(.L_15 - .L_14)
	.align		4
.L_14:
        /*0050*/ 	.word	index@(.nv.constant0._Z9reductionPfi)
        /*0054*/ 	.short	0x0380
        /*0056*/ 	.short	0x000c


	//----- nvinfo : EIATTR_SW_WAR
	.align		4
.L_15:
        /*0058*/ 	.byte	0x04, 0x36
        /*005a*/ 	.short	(.L_17 - .L_16)
.L_16:
        /*005c*/ 	.word	0x00000008
.L_17:


//--------------------- .nv.callgraph             --------------------------
	.section	.nv.callgraph,"",@"SHT_CUDA_CALLGRAPH"
	.align	4
	.sectionentsize	8
	.align		4
        /*0000*/ 	.word	0x00000000
	.align		4
        /*0004*/ 	.word	0xffffffff
	.align		4
        /*0008*/ 	.word	0x00000000
	.align		4
        /*000c*/ 	.word	0xfffffffe
	.align		4
        /*0010*/ 	.word	0x00000000
	.align		4
        /*0014*/ 	.word	0xfffffffd
	.align		4
        /*0018*/ 	.word	0x00000000
	.align		4
        /*001c*/ 	.word	0xfffffffc


//--------------------- .text._Z9reductionPfi     --------------------------
	.section	.text._Z9reductionPfi,"ax",@progbits
	.align	128
        .global         _Z9reductionPfi
        .type           _Z9reductionPfi,@function
        .size           _Z9reductionPfi,(.L_x_3 - _Z9reductionPfi)
        .other          _Z9reductionPfi,@"STO_CUDA_ENTRY STV_DEFAULT"
_Z9reductionPfi:
.text._Z9reductionPfi:
[----:B------:R-:W-:Y:S01]  /*0000*/  LDC R1, c[0x0][0x37c] ;  /* 0x0000df00ff017b82 */ /* 0x000fe20000000800 */
[----:B------:R-:W0:Y:S07]  /*0010*/  S2R R11, SR_TID.X ;  /* 0x00000000000b7919 */ /* 0x000e2e0000002100 */
[----:B------:R-:W0:Y:S01]  /*0020*/  LDC R0, c[0x0][0x360] ;  /* 0x0000d800ff007b82 */ /* 0x000e220000000800 */
[----:B------:R-:W1:Y:S01]  /*0030*/  LDCU UR8, c[0x0][0x388] ;  /* 0x00007100ff0877ac */ /* 0x000e620008000800 */
[----:B------:R-:W2:Y:S06]  /*0040*/  LDCU.64 UR6, c[0x0][0x358] ;  /* 0x00006b00ff0677ac */ /* 0x000eac0008000a00 */
[----:B------:R-:W3:Y:S01]  /*0050*/  LDC.64 R2, c[0x0][0x380] ;  /* 0x0000e000ff027b82 */ /* 0x000ee20000000a00 */
[----:B0-----:R-:W-:-:S02]  /*0060*/  IMAD.IADD R4, R11, 0x1, R0 ;  /* 0x000000010b047824 */ /* 0x001fc400078e0200 */
[----:B---3--:R-:W-:-:S03]  /*0070*/  IMAD.WIDE.U32 R2, R11, 0x4, R2 ;  /* 0x000000040b027825 */ /* 0x008fc600078e0002 */
[----:B-1----:R-:W-:-:S13]  /*0080*/  ISETP.GE.U32.AND P1, PT, R4, UR8, PT ;  /* 0x0000000804007c0c */ /* 0x002fda000bf26070 */
[----:B------:R-:W-:Y:S02]  /*0090*/  @!P1 IMAD.WIDE R4, R0, 0x4, R2 ;  /* 0x0000000400049825 */ /* 0x000fe400078e0202 */
[----:B--2---:R-:W2:Y:S04]  /*00a0*/  LDG.E R2, desc[UR6][R2.64] ;  /* 0x0000000602027981 */ /* 0x004ea8000c1e1900 */
[----:B------:R-:W3:Y:S01]  /*00b0*/  @!P1 LDG.E R4, desc[UR6][R4.64] ;  /* 0x0000000604049981 */ /* 0x000ee2000c1e1900 */
[----:B------:R-:W0:Y:S01]  /*00c0*/  S2UR UR5, SR_CgaCtaId ;  /* 0x00000000000579c3 */ /* 0x000e220000008800 */
[----:B------:R-:W-:Y:S01]  /*00d0*/  UMOV UR4, 0x400 ;  /* 0x0000040000047882 */ /* 0x000fe20000000000 */
[----:B------:R-:W-:Y:S01]  /*00e0*/  UISETP.GE.AND UP0, UPT, UR8, 0x2, UPT ;  /* 0x000000020800788c */ /* 0x000fe2000bf06270 */
[----:B------:R-:W-:Y:S01]  /*00f0*/  ISETP.NE.AND P0, PT, R11, RZ, PT ;  /* 0x000000ff0b00720c */ /* 0x000fe20003f05270 */
[----:B0-----:R-:W-:-:S06]  /*0100*/  ULEA UR4, UR5, UR4, 0x18 ;  /* 0x0000000405047291 */ /* 0x001fcc000f8ec0ff */
[----:B------:R-:W-:-:S04]  /*0110*/  LEA R7, R11, UR4, 0x2 ;  /* 0x000000040b077c11 */ /* 0x000fc8000f8e10ff */
[----:B------:R-:W-:Y:S01]  /*0120*/  @!P1 LEA R9, R0, R7, 0x2 ;  /* 0x0000000700099211 */ /* 0x000fe200078e10ff */
[----:B--2---:R0:W-:Y:S04]  /*0130*/  STS [R7], R2 ;  /* 0x0000000207007388 */ /* 0x0041e80000000800 */
[----:B---3--:R0:W-:Y:S01]  /*0140*/  @!P1 STS [R9], R4 ;  /* 0x0000000409009388 */ /* 0x0081e20000000800 */
[----:B------:R-:W-:Y:S06]  /*0150*/  BAR.SYNC.DEFER_BLOCKING 0x0 ;  /* 0x0000000000007b1d */ /* 0x000fec0000010000 */
[----:B------:R-:W-:Y:S05]  /*0160*/  BRA.U !UP0, `(.L_x_0) ;  /* 0x00000001083c7547 */ /* 0x000fea000b800000 */
[----:B------:R-:W-:Y:S02]  /*0170*/  HFMA2 R0, -RZ, RZ, 0, 5.9604644775390625e-08 ;  /* 0x00000001ff007431 */ /* 0x000fe400000001ff */
[----:B0-----:R-:W-:Y:S01]  /*0180*/  IMAD R7, R11, 0x4, R7 ;  /* 0x000000040b077824 */ /* 0x001fe200078e0207 */
[----:B------:R-:W0:Y:S01]  /*0190*/  LDCU UR4, c[0x0][0x388] ;  /* 0x00007100ff0477ac */ /* 0x000e220008000800 */
[----:B------:R-:W-:-:S05]  /*01a0*/  NOP ;  /* 0x0000000000007918 */ /* 0x000fca0000000000 */
.L_x_1:
[----:B------:R-:W-:-:S05]  /*01b0*/  VIADD R2, R0, 0xffffffff ;  /* 0xffffffff00027836 */ /* 0x000fca0000000000 */
[----:B------:R-:W-:-:S13]  /*01c0*/  LOP3.LUT P1, RZ, R2, R11, RZ, 0xc0, !PT ;  /* 0x0000000b02ff7212 */ /* 0x000fda000782c0ff */
[C---:B------:R-:W-:Y:S01]  /*01d0*/  @!P1 LEA R2, R0.reuse, R7, 0x2 ;  /* 0x0000000700029211 */ /* 0x040fe200078e10ff */
[----:B------:R-:W-:Y:S01]  /*01e0*/  @!P1 LDS R3, [R7] ;  /* 0x0000000007039984 */ /* 0x000fe20000000800 */
[----:B------:R-:W-:-:S04]  /*01f0*/  IMAD.SHL.U32 R0, R0, 0x2, RZ ;  /* 0x0000000200007824 */ /* 0x000fc800078e00ff */
[----:B------:R-:W1:Y:S02]  /*0200*/  @!P1 LDS R2, [R2] ;  /* 0x0000000002029984 */ /* 0x000e640000000800 */
[----:B-1----:R-:W-:-:S05]  /*0210*/  @!P1 FADD R4, R2, R3 ;  /* 0x0000000302049221 */ /* 0x002fca0000000000 */
[----:B------:R1:W-:Y:S01]  /*0220*/  @!P1 STS [R7], R4 ;  /* 0x0000000407009388 */ /* 0x0003e20000000800 */
[----:B------:R-:W-:Y:S01]  /*0230*/  BAR.SYNC.DEFER_BLOCKING 0x0 ;  /* 0x0000000000007b1d */ /* 0x000fe20000010000 */
[----:B0-----:R-:W-:-:S13]  /*0240*/  ISETP.GE.AND P1, PT, R0, UR4, PT ;  /* 0x0000000400007c0c */ /* 0x001fda000bf26270 */
[----:B-1----:R-:W-:Y:S05]  /*0250*/  @!P1 BRA `(.L_x_1) ;  /* 0xfffffffc00d49947 */ /* 0x002fea000383ffff */
.L_x_0:
[----:B------:R-:W-:Y:S05]  /*0260*/  @P0 EXIT ;  /* 0x000000000000094d */ /* 0x000fea0003800000 */
[----:B------:R-:W1:Y:S01]  /*0270*/  S2UR UR5, SR_CgaCtaId ;  /* 0x00000000000579c3 */ /* 0x000e620000008800 */
[----:B------:R-:W-:-:S07]  /*0280*/  UMOV UR4, 0x400 ;  /* 0x0000040000047882 */ /* 0x000fce0000000000 */
[----:B0-----:R-:W0:Y:S01]  /*0290*/  LDC.64 R2, c[0x0][0x380] ;  /* 0x0000e000ff027b82 */ /* 0x001e220000000a00 */
[----:B-1----:R-:W-:-:S09]  /*02a0*/  ULEA UR4, UR5, UR4, 0x18 ;  /* 0x0000000405047291 */ /* 0x002fd2000f8ec0ff */
[----:B------:R-:W0:Y:S04]  /*02b0*/  LDS R5, [UR4] ;  /* 0x00000004ff057984 */ /* 0x000e280008000800 */
[----:B0-----:R-:W-:Y:S01]  /*02c0*/  STG.E desc[UR6][R2.64], R5 ;  /* 0x0000000502007986 */ /* 0x001fe2000c101906 */
[----:B------:R-:W-:Y:S05]  /*02d0*/  EXIT ;  /* 0x000000000000794d */ /* 0x000fea0003800000 */
.L_x_2:
[----:B------:R-:W-:-:S00]  /*02e0*/  BRA `(.L_x_2) ;  /* 0xfffffffc00fc7947 */ /* 0x000fc0000383ffff */
[----:B------:R-:W-:-:S00]  /*02f0*/  NOP ;  /* 0x0000000000007918 */ /* 0x000fc00000000000 */
        /* <DEDUP_REMOVED lines=8> */
.L_x_3:


//--------------------- .nv.shared._Z9reductionPfi --------------------------
	.section	.nv.shared._Z9reductionPfi,"aw",@nobits
	.sectionflags	@""
	.align	4
.nv.shared._Z9reductionPfi:
	.zero		3072


//--------------------- .nv.shared.reserved.0     --------------------------
	.section	.nv.shared.reserved.0,"aw",@nobits
	.weak		__nv_reservedSMEM_offset_0_alias
	.size		__nv_reservedSMEM_offset_0_alias, 0, 64
	.other		__nv_reservedSMEM_offset_0_alias,@"STO_CUDA_RESERVED_SHARED STV_DEFAULT"
__nv_reservedSMEM_offset_0_alias:
	.zero		0
	.zero		64


//--------------------- .nv.constant0._Z9reductionPfi --------------------------
	.section	.nv.constant0._Z9reductionPfi,"a",@progbits
	.sectionflags	@""
	.align	4
.nv.constant0._Z9reductionPfi:
	.zero		908


//--------------------- SYMBOLS --------------------------

	.type		.nv.reservedSmem.offset0,@object
	.size		.nv.reservedSmem.offset0,0x4
	.type		.nv.reservedSmem.cap,@object
	.size		.nv.reservedSmem.cap,0x4
